//
// Generated by NVIDIA NVVM Compiler
//
// Compiler Build ID: CL-36424714
// Cuda compilation tools, release 13.0, V13.0.88
// Based on NVVM 20.0.0
//

.version 9.0
.target sm_100
.address_size 64

	// .globl	_Z14compute_kerneliiiidPdS_

.visible .entry _Z14compute_kerneliiiidPdS_(
	.param .u32 _Z14compute_kerneliiiidPdS__param_0,
	.param .u32 _Z14compute_kerneliiiidPdS__param_1,
	.param .u32 _Z14compute_kerneliiiidPdS__param_2,
	.param .u32 _Z14compute_kerneliiiidPdS__param_3,
	.param .f64 _Z14compute_kerneliiiidPdS__param_4,
	.param .u64 .ptr .align 1 _Z14compute_kerneliiiidPdS__param_5,
	.param .u64 .ptr .align 1 _Z14compute_kerneliiiidPdS__param_6
)
{
	.reg .pred 	%p<14>;
	.reg .b32 	%r<67>;
	.reg .b64 	%rd<52>;
	.reg .b64 	%fd<106>;

	ld.param.u32 	%r22, [_Z14compute_kerneliiiidPdS__param_0];
	ld.param.u32 	%r25, [_Z14compute_kerneliiiidPdS__param_3];
	ld.param.f64 	%fd3, [_Z14compute_kerneliiiidPdS__param_4];
	ld.param.u64 	%rd3, [_Z14compute_kerneliiiidPdS__param_5];
	ld.param.u64 	%rd4, [_Z14compute_kerneliiiidPdS__param_6];
	cvta.to.global.u64 	%rd1, %rd4;
	cvta.to.global.u64 	%rd2, %rd3;
	add.f64 	%fd4, %fd3, %fd3;
	mul.f64 	%fd1, %fd3, %fd4;
	mov.u32 	%r26, %tid.x;
	mov.u32 	%r27, %ctaid.x;
	mov.u32 	%r28, %ntid.x;
	mad.lo.s32 	%r60, %r27, %r28, %r26;
	setp.ge.s32 	%p1, %r60, %r25;
	@%p1 bra 	$L__BB0_5;
	setp.lt.s32 	%p2, %r22, 3;
	@%p2 bra 	$L__BB0_5;
	add.s32 	%r29, %r22, -2;
	and.b32  	%r2, %r29, -4;
	mad.lo.s32 	%r35, %r27, %r28, %r26;
	mul.wide.u32 	%rd49, %r22, 8;
	cvt.u64.u32 	%rd29, %r22;
$L__BB0_3:
	ld.param.u32 	%r59, [_Z14compute_kerneliiiidPdS__param_2];
	ld.param.u32 	%r58, [_Z14compute_kerneliiiidPdS__param_1];
	mul.lo.s32 	%r4, %r60, %r59;
	sub.s32 	%r30, %r58, %r59;
	setp.eq.s32 	%p3, %r4, %r30;
	selp.s32 	%r31, -1, 0, %p3;
	add.s32 	%r5, %r59, %r31;
	setp.eq.s32 	%p4, %r35, 0;
	selp.u32 	%r61, 1, 0, %p4;
	setp.le.s32 	%p5, %r5, %r61;
	@%p5 bra 	$L__BB0_4;
	bra.uni 	$L__BB0_6;
$L__BB0_4:
	mov.u32 	%r56, %ntid.x;
	mov.u32 	%r57, %nctaid.x;
	mad.lo.s32 	%r60, %r56, %r57, %r60;
	setp.lt.s32 	%p13, %r60, %r25;
	@%p13 bra 	$L__BB0_3;
$L__BB0_5:
	ret;
$L__BB0_6:
	add.s32 	%r37, %r22, -3;
	setp.lt.u32 	%p6, %r37, 3;
	add.s32 	%r38, %r61, %r4;
	cvt.rn.f64.s32 	%fd5, %r38;
	mul.f64 	%fd6, %fd3, %fd5;
	add.f64 	%fd7, %fd6, 0dBFF0000000000000;
	mul.f64 	%fd2, %fd6, %fd7;
	mul.lo.s32 	%r9, %r38, %r22;
	mov.b32 	%r66, 1;
	@%p6 bra 	$L__BB0_10;
	add.s32 	%r40, %r4, %r61;
	add.s32 	%r41, %r40, -1;
	mul.lo.s32 	%r62, %r22, %r41;
	mov.b32 	%r64, 0;
	mov.u32 	%r63, %r9;
$L__BB0_8:
	.pragma "nounroll";
	add.s32 	%r42, %r64, 1;
	cvt.rn.f64.u32 	%fd8, %r42;
	mul.f64 	%fd9, %fd3, %fd8;
	add.s32 	%r43, %r63, 1;
	mul.wide.s32 	%rd5, %r43, 8;
	add.s64 	%rd6, %rd2, %rd5;
	ld.global.f64 	%fd10, [%rd6+-8];
	ld.global.f64 	%fd11, [%rd6+8];
	add.f64 	%fd12, %fd10, %fd11;
	add.s32 	%r44, %r62, 1;
	mul.wide.s32 	%rd7, %r44, 8;
	add.s64 	%rd8, %rd2, %rd7;
	ld.global.f64 	%fd13, [%rd8];
	add.f64 	%fd14, %fd12, %fd13;
	cvt.u64.u32 	%rd9, %r22;
	mul.wide.u32 	%rd10, %r22, 8;
	add.s64 	%rd11, %rd6, %rd10;
	ld.global.f64 	%fd15, [%rd11];
	add.f64 	%fd16, %fd14, %fd15;
	add.f64 	%fd17, %fd9, 0dBFF0000000000000;
	fma.rn.f64 	%fd18, %fd9, %fd17, %fd2;
	mul.f64 	%fd19, %fd1, %fd18;
	sub.f64 	%fd20, %fd16, %fd19;
	mul.f64 	%fd21, %fd20, 0d3FD0000000000000;
	add.s64 	%rd12, %rd1, %rd5;
	st.global.f64 	[%rd12], %fd21;
	add.s32 	%r45, %r64, 2;
	cvt.rn.f64.u32 	%fd22, %r45;
	mul.f64 	%fd23, %fd3, %fd22;
	ld.global.f64 	%fd24, [%rd6];
	cvt.s64.s32 	%rd13, %r9;
	cvt.s64.s32 	%rd14, %r42;
	add.s64 	%rd15, %rd14, %rd13;
	shl.b64 	%rd16, %rd15, 3;
	add.s64 	%rd17, %rd16, %rd2;
	ld.global.f64 	%fd25, [%rd17+16];
	add.f64 	%fd26, %fd24, %fd25;
	sub.s64 	%rd18, %rd15, %rd9;
	shl.b64 	%rd19, %rd18, 3;
	add.s64 	%rd20, %rd2, %rd19;
	ld.global.f64 	%fd27, [%rd20+8];
	add.f64 	%fd28, %fd26, %fd27;
	add.s64 	%rd21, %rd15, %rd9;
	shl.b64 	%rd22, %rd21, 3;
	add.s64 	%rd23, %rd2, %rd22;
	ld.global.f64 	%fd29, [%rd23+8];
	add.f64 	%fd30, %fd28, %fd29;
	add.f64 	%fd31, %fd23, 0dBFF0000000000000;
	fma.rn.f64 	%fd32, %fd23, %fd31, %fd2;
	mul.f64 	%fd33, %fd1, %fd32;
	sub.f64 	%fd34, %fd30, %fd33;
	mul.f64 	%fd35, %fd34, 0d3FD0000000000000;
	add.s64 	%rd24, %rd1, %rd16;
	st.global.f64 	[%rd24+8], %fd35;
	add.s32 	%r46, %r64, 3;
	cvt.rn.f64.u32 	%fd36, %r46;
	mul.f64 	%fd37, %fd3, %fd36;
	ld.global.f64 	%fd38, [%rd17+8];
	ld.global.f64 	%fd39, [%rd17+24];
	add.f64 	%fd40, %fd38, %fd39;
	ld.global.f64 	%fd41, [%rd20+16];
	add.f64 	%fd42, %fd40, %fd41;
	ld.global.f64 	%fd43, [%rd23+16];
	add.f64 	%fd44, %fd42, %fd43;
	add.f64 	%fd45, %fd37, 0dBFF0000000000000;
	fma.rn.f64 	%fd46, %fd37, %fd45, %fd2;
	mul.f64 	%fd47, %fd1, %fd46;
	sub.f64 	%fd48, %fd44, %fd47;
	mul.f64 	%fd49, %fd48, 0d3FD0000000000000;
	st.global.f64 	[%rd24+16], %fd49;
	add.s32 	%r64, %r64, 4;
	cvt.rn.f64.u32 	%fd50, %r64;
	mul.f64 	%fd51, %fd3, %fd50;
	ld.global.f64 	%fd52, [%rd17+16];
	ld.global.f64 	%fd53, [%rd17+32];
	add.f64 	%fd54, %fd52, %fd53;
	ld.global.f64 	%fd55, [%rd20+24];
	add.f64 	%fd56, %fd54, %fd55;
	ld.global.f64 	%fd57, [%rd23+24];
	add.f64 	%fd58, %fd56, %fd57;
	add.f64 	%fd59, %fd51, 0dBFF0000000000000;
	fma.rn.f64 	%fd60, %fd51, %fd59, %fd2;
	mul.f64 	%fd61, %fd1, %fd60;
	sub.f64 	%fd62, %fd58, %fd61;
	mul.f64 	%fd63, %fd62, 0d3FD0000000000000;
	st.global.f64 	[%rd24+24], %fd63;
	add.s32 	%r63, %r63, 4;
	add.s32 	%r62, %r62, 4;
	setp.ne.s32 	%p7, %r64, %r2;
	@%p7 bra 	$L__BB0_8;
	add.s32 	%r66, %r64, 1;
$L__BB0_10:
	add.s32 	%r47, %r22, -2;
	and.b32  	%r48, %r47, 3;
	setp.eq.s32 	%p8, %r48, 0;
	@%p8 bra 	$L__BB0_15;
	and.b32  	%r49, %r22, 3;
	setp.eq.s32 	%p9, %r49, 3;
	@%p9 bra 	$L__BB0_13;
	cvt.rn.f64.u32 	%fd64, %r66;
	mul.f64 	%fd65, %fd3, %fd64;
	add.s32 	%r50, %r66, %r9;
	mul.wide.s32 	%rd25, %r50, 8;
	add.s64 	%rd26, %rd2, %rd25;
	ld.global.f64 	%fd66, [%rd26+-8];
	ld.global.f64 	%fd67, [%rd26+8];
	add.f64 	%fd68, %fd66, %fd67;
	sub.s32 	%r51, %r50, %r22;
	mul.wide.s32 	%rd27, %r51, 8;
	add.s64 	%rd28, %rd2, %rd27;
	ld.global.f64 	%fd69, [%rd28];
	add.f64 	%fd70, %fd68, %fd69;
	add.s64 	%rd31, %rd26, %rd49;
	ld.global.f64 	%fd71, [%rd31];
	add.f64 	%fd72, %fd70, %fd71;
	add.f64 	%fd73, %fd65, 0dBFF0000000000000;
	fma.rn.f64 	%fd74, %fd65, %fd73, %fd2;
	mul.f64 	%fd75, %fd1, %fd74;
	sub.f64 	%fd76, %fd72, %fd75;
	mul.f64 	%fd77, %fd76, 0d3FD0000000000000;
	add.s64 	%rd32, %rd1, %rd25;
	st.global.f64 	[%rd32], %fd77;
	add.s32 	%r52, %r66, 1;
	cvt.rn.f64.u32 	%fd78, %r52;
	mul.f64 	%fd79, %fd3, %fd78;
	ld.global.f64 	%fd80, [%rd26];
	cvt.s64.s32 	%rd33, %r9;
	cvt.s64.s32 	%rd34, %r66;
	add.s64 	%rd35, %rd34, %rd33;
	shl.b64 	%rd36, %rd35, 3;
	add.s64 	%rd37, %rd36, %rd2;
	ld.global.f64 	%fd81, [%rd37+16];
	add.f64 	%fd82, %fd80, %fd81;
	sub.s64 	%rd38, %rd35, %rd29;
	shl.b64 	%rd39, %rd38, 3;
	add.s64 	%rd40, %rd2, %rd39;
	ld.global.f64 	%fd83, [%rd40+8];
	add.f64 	%fd84, %fd82, %fd83;
	add.s64 	%rd41, %rd35, %rd29;
	shl.b64 	%rd42, %rd41, 3;
	add.s64 	%rd43, %rd2, %rd42;
	ld.global.f64 	%fd85, [%rd43+8];
	add.f64 	%fd86, %fd84, %fd85;
	add.f64 	%fd87, %fd79, 0dBFF0000000000000;
	fma.rn.f64 	%fd88, %fd79, %fd87, %fd2;
	mul.f64 	%fd89, %fd1, %fd88;
	sub.f64 	%fd90, %fd86, %fd89;
	mul.f64 	%fd91, %fd90, 0d3FD0000000000000;
	add.s64 	%rd44, %rd1, %rd36;
	st.global.f64 	[%rd44+8], %fd91;
	add.s32 	%r66, %r66, 2;
$L__BB0_13:
	and.b32  	%r53, %r22, 1;
	setp.eq.b32 	%p10, %r53, 1;
	not.pred 	%p11, %p10;
	@%p11 bra 	$L__BB0_15;
	cvt.rn.f64.u32 	%fd92, %r66;
	mul.f64 	%fd93, %fd3, %fd92;
	add.s32 	%r54, %r66, %r9;
	mul.wide.s32 	%rd45, %r54, 8;
	add.s64 	%rd46, %rd2, %rd45;
	ld.global.f64 	%fd94, [%rd46+-8];
	ld.global.f64 	%fd95, [%rd46+8];
	add.f64 	%fd96, %fd94, %fd95;
	sub.s32 	%r55, %r54, %r22;
	mul.wide.s32 	%rd47, %r55, 8;
	add.s64 	%rd48, %rd2, %rd47;
	ld.global.f64 	%fd97, [%rd48];
	add.f64 	%fd98, %fd96, %fd97;
	add.s64 	%rd50, %rd46, %rd49;
	ld.global.f64 	%fd99, [%rd50];
	add.f64 	%fd100, %fd98, %fd99;
	add.f64 	%fd101, %fd93, 0dBFF0000000000000;
	fma.rn.f64 	%fd102, %fd93, %fd101, %fd2;
	mul.f64 	%fd103, %fd1, %fd102;
	sub.f64 	%fd104, %fd100, %fd103;
	mul.f64 	%fd105, %fd104, 0d3FD0000000000000;
	add.s64 	%rd51, %rd1, %rd45;
	st.global.f64 	[%rd51], %fd105;
$L__BB0_15:
	add.s32 	%r61, %r61, 1;
	setp.eq.s32 	%p12, %r61, %r5;
	@%p12 bra 	$L__BB0_4;
	bra.uni 	$L__BB0_6;

}


// ===== COMPILED SASS (sm_100) =====

	.target	sm_100

	.elftype	@"ET_EXEC"


//--------------------- .note.nv.tkinfo           --------------------------
	.section	.note.nv.tkinfo,"",@"SHT_NOTE"
	.sectionflags	@"SHF_NOTE_NV_TKINFO"
	.tkinfo
        /*0018*/ 	.word	0x00000002
        /*0030*/ 	.string	""
        /*0030*/ 	.string	"ptxas"
        /*0030*/ 	.string	"Cuda compilation tools, release 13.0, V13.0.88"
        /*0030*/ 	.string	"Build cuda_13.0.r13.0/compiler.36424714_0"
        /*0030*/ 	.string	"-arch sm_100 -m 64 "



//--------------------- .note.nv.cuinfo           --------------------------
	.section	.note.nv.cuinfo,"",@"SHT_NOTE"
	.sectionflags	@"SHF_NOTE_NV_CUINFO"
        /*0018*/ 	.short	0x0002
        /*001a*/ 	.short	0x0064
        /*001c*/ 	.short	0x0082
	.zero		2


//--------------------- .nv.info                  --------------------------
	.section	.nv.info,"",@"SHT_CUDA_INFO"
	.align	4


	//----- nvinfo : EIATTR_REGCOUNT
	.align		4
        /*0000*/ 	.byte	0x04, 0x2f
        /*0002*/ 	.short	(.L_1 - .L_0)
	.align		4
.L_0:
        /*0004*/ 	.word	index@(_Z14compute_kerneliiiidPdS_)
        /*0008*/ 	.word	0x00000028


	//----- nvinfo : EIATTR_FRAME_SIZE
	.align		4
.L_1:
        /*000c*/ 	.byte	0x04, 0x11
        /*000e*/ 	.short	(.L_3 - .L_2)
	.align		4
.L_2:
        /*0010*/ 	.word	index@(_Z14compute_kerneliiiidPdS_)
        /*0014*/ 	.word	0x00000000


	//----- nvinfo : EIATTR_MIN_STACK_SIZE
	.align		4
.L_3:
        /*0018*/ 	.byte	0x04, 0x12
        /*001a*/ 	.short	(.L_5 - .L_4)
	.align		4
.L_4:
        /*001c*/ 	.word	index@(_Z14compute_kerneliiiidPdS_)
        /*0020*/ 	.word	0x00000000
.L_5:


//--------------------- .nv.compat                --------------------------
	.section	.nv.compat,"",@"SHT_CUDA_COMPAT_INFO"
	.align	4
        /*0000*/ 	.byte	0x02, 0x09, 0x00, 0x00, 0x02, 0x02, 0x01, 0x00, 0x02, 0x05, 0x05, 0x00, 0x03, 0x07, 0x01, 0x01
        /*0010*/ 	.byte	0x02, 0x03, 0x00, 0x00, 0x02, 0x06, 0x01, 0x00, 0x04, 0x0b, 0x08, 0x00, 0x01, 0x00, 0x00, 0x00
        /*0020*/ 	.byte	0x00, 0x00, 0x00, 0x00


//--------------------- .nv.info._Z14compute_kerneliiiidPdS_ --------------------------
	.section	.nv.info._Z14compute_kerneliiiidPdS_,"",@"SHT_CUDA_INFO"
	.sectionflags	@""
	.align	4


	//----- nvinfo : EIATTR_CUDA_API_VERSION
	.align		4
        /*0000*/ 	.byte	0x04, 0x37
        /*0002*/ 	.short	(.L_7 - .L_6)
.L_6:
        /*0004*/ 	.word	0x00000082


	//----- nvinfo : EIATTR_KPARAM_INFO
	.align		4
.L_7:
        /*0008*/ 	.byte	0x04, 0x17
        /*000a*/ 	.short	(.L_9 - .L_8)
.L_8:
        /*000c*/ 	.word	0x00000000
        /*0010*/ 	.short	0x0006
        /*0012*/ 	.short	0x0020
        /*0014*/ 	.byte	0x00, 0xf5, 0x21, 0x00


	//----- nvinfo : EIATTR_KPARAM_INFO
	.align		4
.L_9:
        /*0018*/ 	.byte	0x04, 0x17
        /*001a*/ 	.short	(.L_11 - .L_10)
.L_10:
        /*001c*/ 	.word	0x00000000
        /*0020*/ 	.short	0x0005
        /*0022*/ 	.short	0x0018
        /*0024*/ 	.byte	0x00, 0xf5, 0x21, 0x00


	//----- nvinfo : EIATTR_KPARAM_INFO
	.align		4
.L_11:
        /*0028*/ 	.byte	0x04, 0x17
        /*002a*/ 	.short	(.L_13 - .L_12)
.L_12:
        /*002c*/ 	.word	0x00000000
        /*0030*/ 	.short	0x0004
        /*0032*/ 	.short	0x0010
        /*0034*/ 	.byte	0x00, 0xf0, 0x21, 0x00


	//----- nvinfo : EIATTR_KPARAM_INFO
	.align		4
.L_13:
        /*0038*/ 	.byte	0x04, 0x17
        /*003a*/ 	.short	(.L_15 - .L_14)
.L_14:
        /*003c*/ 	.word	0x00000000
        /*0040*/ 	.short	0x0003
        /*0042*/ 	.short	0x000c
        /*0044*/ 	.byte	0x00, 0xf0, 0x11, 0x00


	//----- nvinfo : EIATTR_KPARAM_INFO
	.align		4
.L_15:
        /*0048*/ 	.byte	0x04, 0x17
        /*004a*/ 	.short	(.L_17 - .L_16)
.L_16:
        /*004c*/ 	.word	0x00000000
        /*0050*/ 	.short	0x0002
        /*0052*/ 	.short	0x0008
        /*0054*/ 	.byte	0x00, 0xf0, 0x11, 0x00


	//----- nvinfo : EIATTR_KPARAM_INFO
	.align		4
.L_17:
        /*0058*/ 	.byte	0x04, 0x17
        /*005a*/ 	.short	(.L_19 - .L_18)
.L_18:
        /*005c*/ 	.word	0x00000000
        /*0060*/ 	.short	0x0001
        /*0062*/ 	.short	0x0004
        /*0064*/ 	.byte	0x00, 0xf0, 0x11, 0x00


	//----- nvinfo : EIATTR_KPARAM_INFO
	.align		4
.L_19:
        /*0068*/ 	.byte	0x04, 0x17
        /*006a*/ 	.short	(.L_21 - .L_20)
.L_20:
        /*006c*/ 	.word	0x00000000
        /*0070*/ 	.short	0x0000
        /*0072*/ 	.short	0x0000
        /*0074*/ 	.byte	0x00, 0xf0, 0x11, 0x00


	//----- nvinfo : EIATTR_SPARSE_MMA_MASK
	.align		4
.L_21:
        /*0078*/ 	.byte	0x03, 0x50
        /*007a*/ 	.short	0x0000


	//----- nvinfo : EIATTR_MAXREG_COUNT
	.align		4
        /*007c*/ 	.byte	0x03, 0x1b
        /*007e*/ 	.short	0x00ff


	//----- nvinfo : EIATTR_MERCURY_ISA_VERSION
	.align		4
        /*0080*/ 	.byte	0x03, 0x5f
        /*0082*/ 	.short	0x0101


	//----- nvinfo : EIATTR_VRC_CTA_INIT_COUNT
	.align		4
        /*0084*/ 	.byte	0x02, 0x4a
	.zero		1
	.zero		1


	//----- nvinfo : EIATTR_EXIT_INSTR_OFFSETS
	.align		4
        /*0088*/ 	.byte	0x04, 0x1c
        /*008a*/ 	.short	(.L_23 - .L_22)


	//   ....[0]....
.L_22:
        /*008c*/ 	.word	0x00000070


	//   ....[1]....
        /*0090*/ 	.word	0x000000a0


	//   ....[2]....
        /*0094*/ 	.word	0x00000f50


	//----- nvinfo : EIATTR_CRS_STACK_SIZE
	.align		4
.L_23:
        /*0098*/ 	.byte	0x04, 0x1e
        /*009a*/ 	.short	(.L_25 - .L_24)
.L_24:
        /*009c*/ 	.word	0x00000000


	//----- nvinfo : EIATTR_CBANK_PARAM_SIZE
	.align		4
.L_25:
        /*00a0*/ 	.byte	0x03, 0x19
        /*00a2*/ 	.short	0x0028


	//----- nvinfo : EIATTR_PARAM_CBANK
	.align		4
        /*00a4*/ 	.byte	0x04, 0x0a
        /*00a6*/ 	.short	(.L_27 - .L_26)
	.align		4
.L_26:
        /*00a8*/ 	.word	index@(.nv.constant0._Z14compute_kerneliiiidPdS_)
        /*00ac*/ 	.short	0x0380
        /*00ae*/ 	.short	0x0028


	//----- nvinfo : EIATTR_SW_WAR
	.align		4
.L_27:
        /*00b0*/ 	.byte	0x04, 0x36
        /*00b2*/ 	.short	(.L_29 - .L_28)
.L_28:
        /*00b4*/ 	.word	0x00000008
.L_29:


//--------------------- .nv.callgraph             --------------------------
	.section	.nv.callgraph,"",@"SHT_CUDA_CALLGRAPH"
	.align	4
	.sectionentsize	8
	.align		4
        /*0000*/ 	.word	0x00000000
	.align		4
        /*0004*/ 	.word	0xffffffff
	.align		4
        /*0008*/ 	.word	0x00000000
	.align		4
        /*000c*/ 	.word	0xfffffffe
	.align		4
        /*0010*/ 	.word	0x00000000
	.align		4
        /*0014*/ 	.word	0xfffffffd
	.align		4
        /*0018*/ 	.word	0x00000000
	.align		4
        /*001c*/ 	.word	0xfffffffc


//--------------------- .text._Z14compute_kerneliiiidPdS_ --------------------------
	.section	.text._Z14compute_kerneliiiidPdS_,"ax",@progbits
	.align	128
        .global         _Z14compute_kerneliiiidPdS_
        .type           _Z14compute_kerneliiiidPdS_,@function
        .size           _Z14compute_kerneliiiidPdS_,(.L_x_9 - _Z14compute_kerneliiiidPdS_)
        .other          _Z14compute_kerneliiiidPdS_,@"STO_CUDA_ENTRY STV_DEFAULT"
_Z14compute_kerneliiiidPdS_:
.text._Z14compute_kerneliiiidPdS_:
[----:B------:R-:W-:Y:S01]  /*0000*/  LDC R1, c[0x0][0x37c] ;  /* 0x0000df00ff017b82 */ /* 0x000fe20000000800 */
[----:B------:R-:W0:Y:S07]  /*0010*/  S2R R0, SR_TID.X ;  /* 0x0000000000007919 */ /* 0x000e2e0000002100 */
[----:B------:R-:W0:Y:S01]  /*0020*/  S2UR UR4, SR_CTAID.X ;  /* 0x00000000000479c3 */ /* 0x000e220000002500 */
[----:B------:R-:W1:Y:S07]  /*0030*/  LDCU UR5, c[0x0][0x38c] ;  /* 0x00007180ff0577ac */ /* 0x000e6e0008000800 */
[----:B------:R-:W0:Y:S02]  /*0040*/  LDC R3, c[0x0][0x360] ;  /* 0x0000d800ff037b82 */ /* 0x000e240000000800 */
[----:B0-----:R-:W-:-:S05]  /*0050*/  IMAD R0, R3, UR4, R0 ;  /* 0x0000000403007c24 */ /* 0x001fca000f8e0200 */
[----:B-1----:R-:W-:-:S13]  /*0060*/  ISETP.GE.AND P0, PT, R0, UR5, PT ;  /* 0x0000000500007c0c */ /* 0x002fda000bf06270 */
[----:B------:R-:W-:Y:S05]  /*0070*/  @P0 EXIT ;  /* 0x000000000000094d */ /* 0x000fea0003800000 */
[----:B------:R-:W0:Y:S02]  /*0080*/  LDC R4, c[0x0][0x380] ;  /* 0x0000e000ff047b82 */ /* 0x000e240000000800 */
[----:B0-----:R-:W-:-:S13]  /*0090*/  ISETP.GE.AND P0, PT, R4, 0x3, PT ;  /* 0x000000030400780c */ /* 0x001fda0003f06270 */
[----:B------:R-:W-:Y:S05]  /*00a0*/  @!P0 EXIT ;  /* 0x000000000000894d */ /* 0x000fea0003800000 */
[----:B------:R-:W0:Y:S01]  /*00b0*/  LDC.64 R2, c[0x0][0x390] ;  /* 0x0000e400ff027b82 */ /* 0x000e220000000a00 */
[----:B------:R-:W-:Y:S01]  /*00c0*/  VIADD R4, R4, 0xfffffffe ;  /* 0xfffffffe04047836 */ /* 0x000fe20000000000 */
[----:B------:R-:W-:Y:S01]  /*00d0*/  ISETP.NE.AND P0, PT, R0, RZ, PT ;  /* 0x000000ff0000720c */ /* 0x000fe20003f05270 */
[----:B------:R-:W1:Y:S01]  /*00e0*/  LDCU.64 UR6, c[0x0][0x358] ;  /* 0x00006b00ff0677ac */ /* 0x000e620008000a00 */
[----:B------:R-:W2:Y:S01]  /*00f0*/  LDCU.64 UR8, c[0x0][0x398] ;  /* 0x00007300ff0877ac */ /* 0x000ea20008000a00 */
[----:B------:R-:W3:Y:S01]  /*0100*/  LDCU.64 UR10, c[0x0][0x3a0] ;  /* 0x00007400ff0a77ac */ /* 0x000ee20008000a00 */
[----:B0-----:R-:W-:-:S08]  /*0110*/  DADD R10, R2, R2 ;  /* 0x00000000020a7229 */ /* 0x001fd00000000002 */
[----:B------:R-:W-:Y:S01]  /*0120*/  DMUL R10, R10, R2 ;  /* 0x000000020a0a7228 */ /* 0x000fe20000000000 */
[----:B------:R-:W-:Y:S02]  /*0130*/  LOP3.LUT R2, R4, 0xfffffffc, RZ, 0xc0, !PT ;  /* 0xfffffffc04027812 */ /* 0x000fe400078ec0ff */
[----:B-123--:R-:W-:-:S08]  /*0140*/  SEL R3, RZ, 0x1, P0 ;  /* 0x00000001ff037807 */ /* 0x00efd00000000000 */
.L_x_7:
[----:B0-----:R-:W0:Y:S01]  /*0150*/  LDCU UR5, c[0x0][0x388] ;  /* 0x00007100ff0577ac */ /* 0x001e220008000800 */
[----:B------:R-:W-:Y:S01]  /*0160*/  BSSY.RECONVERGENT B0, `(.L_x_0) ;  /* 0x00000d8000007945 */ /* 0x000fe20003800200 */
[----:B-1----:R-:W1:Y:S01]  /*0170*/  LDCU UR4, c[0x0][0x384] ;  /* 0x00007080ff0477ac */ /* 0x002e620008000800 */
[----:B0-----:R-:W-:Y:S01]  /*0180*/  IMAD R4, R0, UR5, RZ ;  /* 0x0000000500047c24 */ /* 0x001fe2000f8e02ff */
[----:B-1----:R-:W-:-:S06]  /*0190*/  UIADD3 UR4, UPT, UPT, -UR5, UR4, URZ ;  /* 0x0000000405047290 */ /* 0x002fcc000fffe1ff */
[----:B------:R-:W-:Y:S01]  /*01a0*/  ISETP.NE.AND P0, PT, R4, UR4, PT ;  /* 0x0000000404007c0c */ /* 0x000fe2000bf05270 */
[----:B------:R-:W-:-:S06]  /*01b0*/  UIADD3 UR4, UPT, UPT, UR5, -0x1, URZ ;  /* 0xffffffff05047890 */ /* 0x000fcc000fffe0ff */
[----:B------:R-:W-:-:S06]  /*01c0*/  IMAD.U32 R6, RZ, RZ, UR4 ;  /* 0x00000004ff067e24 */ /* 0x000fcc000f8e00ff */
[----:B------:R-:W-:-:S05]  /*01d0*/  @P0 IMAD R6, RZ, RZ, UR5 ;  /* 0x00000005ff060e24 */ /* 0x000fca000f8e02ff */
[----:B------:R-:W-:-:S13]  /*01e0*/  ISETP.GT.AND P0, PT, R6, R3, PT ;  /* 0x000000030600720c */ /* 0x000fda0003f04270 */
[----:B--2---:R-:W-:Y:S05]  /*01f0*/  @!P0 BRA `(.L_x_1) ;  /* 0x0000000c00388947 */ /* 0x004fea0003800000 */
[----:B------:R-:W-:-:S07]  /*0200*/  IMAD.MOV.U32 R5, RZ, RZ, R3 ;  /* 0x000000ffff057224 */ /* 0x000fce00078e0003 */
.L_x_6:
[----:B0-----:R-:W0:Y:S01]  /*0210*/  LDC R7, c[0x0][0x380] ;  /* 0x0000e000ff077b82 */ /* 0x001e220000000800 */
[----:B------:R-:W-:Y:S01]  /*0220*/  IMAD.IADD R32, R4, 0x1, R5 ;  /* 0x0000000104207824 */ /* 0x000fe200078e0205 */
[----:B------:R-:W-:-:S03]  /*0230*/  MOV R35, 0x1 ;  /* 0x0000000100237802 */ /* 0x000fc60000000f00 */
[----:B-1----:R-:W1:Y:S03]  /*0240*/  I2F.F64 R12, R32 ;  /* 0x00000020000c7312 */ /* 0x002e660000201c00 */
[----:B--2---:R-:W1:Y:S01]  /*0250*/  LDC.64 R8, c[0x0][0x390] ;  /* 0x0000e400ff087b82 */ /* 0x004e620000000a00 */
[----:B0-----:R-:W-:Y:S02]  /*0260*/  VIADD R16, R7, 0xfffffffd ;  /* 0xfffffffd07107836 */ /* 0x001fe40000000000 */
[----:B------:R-:W-:-:S03]  /*0270*/  IMAD R33, R32, R7, RZ ;  /* 0x0000000720217224 */ /* 0x000fc600078e02ff */
[----:B------:R-:W-:Y:S01]  /*0280*/  ISETP.GE.U32.AND P0, PT, R16, 0x3, PT ;  /* 0x000000031000780c */ /* 0x000fe20003f06070 */
[----:B-1----:R-:W-:-:S08]  /*0290*/  DMUL R12, R12, R8 ;  /* 0x000000080c0c7228 */ /* 0x002fd00000000000 */
[----:B------:R-:W-:-:S08]  /*02a0*/  DADD R14, R12, -1 ;  /* 0xbff000000c0e7429 */ /* 0x000fd00000000000 */
[----:B------:R-:W-:Y:S01]  /*02b0*/  DMUL R12, R12, R14 ;  /* 0x0000000e0c0c7228 */ /* 0x000fe20000000000 */
[----:B------:R-:W-:Y:S10]  /*02c0*/  @!P0 BRA `(.L_x_2) ;  /* 0x0000000400908947 */ /* 0x000ff40003800000 */
[----:B------:R-:W-:Y:S02]  /*02d0*/  VIADD R32, R32, 0xffffffff ;  /* 0xffffffff20207836 */ /* 0x000fe40000000000 */
[----:B------:R-:W-:Y:S02]  /*02e0*/  IMAD.MOV.U32 R35, RZ, RZ, RZ ;  /* 0x000000ffff237224 */ /* 0x000fe400078e00ff */
[----:B------:R-:W-:-:S07]  /*02f0*/  IMAD R32, R32, R7, RZ ;  /* 0x0000000720207224 */ /* 0x000fce00078e02ff */
.L_x_3:
[----:B0-----:R-:W0:Y:S01]  /*0300*/  LDC.64 R14, c[0x0][0x398] ;  /* 0x0000e600ff0e7b82 */ /* 0x001e220000000a00 */
[----:B------:R-:W-:Y:S02]  /*0310*/  VIADD R25, R33, 0x1 ;  /* 0x0000000121197836 */ /* 0x000fe40000000000 */
[----:B------:R-:W-:Y:S02]  /*0320*/  VIADD R31, R32, 0x1 ;  /* 0x00000001201f7836 */ /* 0x000fe40000000000 */
[----:B0-----:R-:W-:-:S05]  /*0330*/  IMAD.WIDE R26, R25, 0x8, R14 ;  /* 0x00000008191a7825 */ /* 0x001fca00078e020e */
[----:B------:R-:W2:Y:S04]  /*0340*/  LDG.E.64 R18, desc[UR6][R26.64+-0x8] ;  /* 0xfffff8061a127981 */ /* 0x000ea8000c1e1b00 */
[----:B------:R-:W2:Y:S01]  /*0350*/  LDG.E.64 R16, desc[UR6][R26.64+0x8] ;  /* 0x000008061a107981 */ /* 0x000ea2000c1e1b00 */
[----:B------:R-:W-:-:S05]  /*0360*/  IMAD.WIDE R30, R31, 0x8, R14 ;  /* 0x000000081f1e7825 */ /* 0x000fca00078e020e */
[----:B------:R-:W3:Y:S01]  /*0370*/  LDG.E.64 R20, desc[UR6][R30.64] ;  /* 0x000000061e147981 */ /* 0x000ee2000c1e1b00 */
[----:B------:R-:W-:-:S05]  /*0380*/  IMAD.WIDE.U32 R28, R7, 0x8, R26 ;  /* 0x00000008071c7825 */ /* 0x000fca00078e001a */
[----:B------:R-:W4:Y:S01]  /*0390*/  LDG.E.64 R14, desc[UR6][R28.64] ;  /* 0x000000061c0e7981 */ /* 0x000f22000c1e1b00 */
[----:B------:R-:W-:Y:S01]  /*03a0*/  VIADD R24, R35, 0x1 ;  /* 0x0000000123187836 */ /* 0x000fe20000000000 */
[----:B------:R-:W-:-:S03]  /*03b0*/  IADD3 R34, PT, PT, R4, R5, RZ ;  /* 0x0000000504227210 */ /* 0x000fc60007ffe0ff */
[----:B------:R-:W0:Y:S02]  /*03c0*/  I2F.F64.U32 R22, R24 ;  /* 0x0000001800167312 */ /* 0x000e240000201800 */
[----:B0-----:R-:W-:Y:S02]  /*03d0*/  DMUL R22, R22, R8 ;  /* 0x0000000816167228 */ /* 0x001fe40000000000 */
[----:B--2---:R-:W-:-:S06]  /*03e0*/  DADD R16, R18, R16 ;  /* 0x0000000012107229 */ /* 0x004fcc0000000010 */
[----:B------:R-:W-:Y:S02]  /*03f0*/  DADD R18, R22, -1 ;  /* 0xbff0000016127429 */ /* 0x000fe40000000000 */
[----:B---3--:R-:W-:Y:S02]  /*0400*/  DADD R20, R16, R20 ;  /* 0x0000000010147229 */ /* 0x008fe40000000014 */
[----:B------:R-:W0:Y:S04]  /*0410*/  LDC.64 R16, c[0x0][0x3a0] ;  /* 0x0000e800ff107b82 */ /* 0x000e280000000a00 */
[----:B------:R-:W-:Y:S02]  /*0420*/  DFMA R18, R22, R18, R12 ;  /* 0x000000121612722b */ /* 0x000fe4000000000c */
[----:B----4-:R-:W-:Y:S01]  /*0430*/  DADD R14, R20, R14 ;  /* 0x00000000140e7229 */ /* 0x010fe2000000000e */
[----:B------:R-:W-:-:S05]  /*0440*/  IMAD R21, R34, R7, RZ ;  /* 0x0000000722157224 */ /* 0x000fca00078e02ff */
[----:B------:R-:W-:Y:S02]  /*0450*/  IADD3 R20, P0, PT, R21, R24, RZ ;  /* 0x0000001815147210 */ /* 0x000fe40007f1e0ff */
[----:B------:R-:W-:Y:S01]  /*0460*/  DFMA R18, R18, -R10, R14 ;  /* 0x8000000a1212722b */ /* 0x000fe2000000000e */
[----:B------:R-:W-:Y:S02]  /*0470*/  SHF.R.S32.HI R21, RZ, 0x1f, R21 ;  /* 0x0000001fff157819 */ /* 0x000fe40000011415 */
[----:B------:R-:W-:Y:S02]  /*0480*/  IMAD.SHL.U32 R14, R20, 0x8, RZ ;  /* 0x00000008140e7824 */ /* 0x000fe400078e00ff */
[----:B------:R-:W-:-:S03]  /*0490*/  LEA.HI.X.SX32 R21, R24, R21, 0x1, P0 ;  /* 0x0000001518157211 */ /* 0x000fc600000f0eff */
[----:B------:R-:W-:Y:S01]  /*04a0*/  DMUL R28, R18, 0.25 ;  /* 0x3fd00000121c7828 */ /* 0x000fe20000000000 */
[----:B------:R-:W-:Y:S01]  /*04b0*/  IADD3 R14, P0, PT, R14, UR8, RZ ;  /* 0x000000080e0e7c10 */ /* 0x000fe2000ff1e0ff */
[----:B0-----:R-:W-:Y:S01]  /*04c0*/  IMAD.WIDE R36, R25, 0x8, R16 ;  /* 0x0000000819247825 */ /* 0x001fe200078e0210 */
[C---:B------:R-:W-:Y:S02]  /*04d0*/  SHF.L.U64.HI R30, R20.reuse, 0x3, R21 ;  /* 0x00000003141e7819 */ /* 0x040fe40000010215 */
[-C--:B------:R-:W-:Y:S02]  /*04e0*/  IADD3 R17, P1, PT, R20, -R7.reuse, RZ ;  /* 0x8000000714117210 */ /* 0x080fe40007f3e0ff */
[----:B------:R-:W-:Y:S01]  /*04f0*/  IADD3.X R15, PT, PT, R30, UR9, RZ, P0, !PT ;  /* 0x000000091e0f7c10 */ /* 0x000fe200087fe4ff */
[----:B------:R0:W-:Y:S01]  /*0500*/  STG.E.64 desc[UR6][R36.64], R28 ;  /* 0x0000001c24007986 */ /* 0x0001e2000c101b06 */
[----:B------:R-:W-:Y:S02]  /*0510*/  IADD3.X R18, PT, PT, R21, -0x1, RZ, P1, !PT ;  /* 0xffffffff15127810 */ /* 0x000fe40000ffe4ff */
[C---:B------:R-:W-:Y:S01]  /*0520*/  LEA R16, P0, R17.reuse, UR8, 0x3 ;  /* 0x0000000811107c11 */ /* 0x040fe2000f8018ff */
[----:B------:R-:W2:Y:S03]  /*0530*/  LDG.E.64 R26, desc[UR6][R26.64] ;  /* 0x000000061a1a7981 */ /* 0x000ea6000c1e1b00 */
[----:B------:R-:W-:Y:S01]  /*0540*/  LEA.HI.X R17, R17, UR9, R18, 0x3, P0 ;  /* 0x0000000911117c11 */ /* 0x000fe200080f1c12 */
[----:B------:R-:W2:Y:S01]  /*0550*/  LDG.E.64 R24, desc[UR6][R14.64+0x10] ;  /* 0x000010060e187981 */ /* 0x000ea2000c1e1b00 */
[----:B------:R-:W-:-:S05]  /*0560*/  IADD3 R19, P0, PT, R20, R7, RZ ;  /* 0x0000000714137210 */ /* 0x000fca0007f1e0ff */
[----:B------:R-:W-:Y:S01]  /*0570*/  IMAD.X R22, RZ, RZ, R21, P0 ;  /* 0x000000ffff167224 */ /* 0x000fe200000e0615 */
[C---:B------:R-:W-:Y:S01]  /*0580*/  LEA R18, P0, R19.reuse, UR8, 0x3 ;  /* 0x0000000813127c11 */ /* 0x040fe2000f8018ff */
[----:B------:R-:W3:Y:S03]  /*0590*/  LDG.E.64 R20, desc[UR6][R16.64+0x8] ;  /* 0x0000080610147981 */ /* 0x000ee6000c1e1b00 */
[----:B------:R-:W-:-:S05]  /*05a0*/  LEA.HI.X R19, R19, UR9, R22, 0x3, P0 ;  /* 0x0000000913137c11 */ /* 0x000fca00080f1c16 */
[----:B------:R-:W4:Y:S01]  /*05b0*/  LDG.E.64 R22, desc[UR6][R18.64+0x8] ;  /* 0x0000080612167981 */ /* 0x000f22000c1e1b00 */
[----:B------:R-:W-:-:S04]  /*05c0*/  VIADD R31, R35, 0x2 ;  /* 0x00000002231f7836 */ /* 0x000fc80000000000 */
[----:B0-----:R-:W0:Y:S02]  /*05d0*/  I2F.F64.U32 R28, R31 ;  /* 0x0000001f001c7312 */ /* 0x001e240000201800 */
[----:B0-----:R-:W-:Y:S02]  /*05e0*/  DMUL R28, R28, R8 ;  /* 0x000000081c1c7228 */ /* 0x001fe40000000000 */
[----:B--2---:R-:W-:Y:S01]  /*05f0*/  DADD R24, R26, R24 ;  /* 0x000000001a187229 */ /* 0x004fe20000000018 */
[----:B------:R-:W-:-:S04]  /*0600*/  IMAD.IADD R26, R4, 0x1, R5 ;  /* 0x00000001041a7824 */ /* 0x000fc800078e0205 */
[----:B------:R-:W-:-:S03]  /*0610*/  IMAD R26, R26, R7, RZ ;  /* 0x000000071a1a7224 */ /* 0x000fc600078e02ff */
[----:B---3--:R-:W-:Y:S02]  /*0620*/  DADD R24, R24, R20 ;  /* 0x0000000018187229 */ /* 0x008fe40000000014 */
[----:B------:R-:W-:-:S06]  /*0630*/  DADD R20, R28, -1 ;  /* 0xbff000001c147429 */ /* 0x000fcc0000000000 */
[----:B----4-:R-:W-:Y:S02]  /*0640*/  DADD R22, R24, R22 ;  /* 0x0000000018167229 */ /* 0x010fe40000000016 */
[----:B------:R-:W-:Y:S01]  /*0650*/  DFMA R20, R28, R20, R12 ;  /* 0x000000141c14722b */ /* 0x000fe2000000000c */
[----:B------:R-:W-:-:S05]  /*0660*/  IADD3 R25, PT, PT, R35, 0x1, RZ ;  /* 0x0000000123197810 */ /* 0x000fca0007ffe0ff */
[----:B------:R-:W-:Y:S02]  /*0670*/  IMAD.IADD R25, R26, 0x1, R25 ;  /* 0x000000011a197824 */ /* 0x000fe400078e0219 */
[----:B------:R-:W-:Y:S02]  /*0680*/  DFMA R36, R20, -R10, R22 ;  /* 0x8000000a1424722b */ /* 0x000fe40000000016 */
[----:B------:R-:W-:-:S05]  /*0690*/  IMAD.SHL.U32 R25, R25, 0x8, RZ ;  /* 0x0000000819197824 */ /* 0x000fca00078e00ff */
[----:B------:R-:W-:Y:S01]  /*06a0*/  IADD3 R20, P0, PT, R25, UR10, RZ ;  /* 0x0000000a19147c10 */ /* 0x000fe2000ff1e0ff */
[----:B------:R-:W-:-:S03]  /*06b0*/  DMUL R36, R36, 0.25 ;  /* 0x3fd0000024247828 */ /* 0x000fc60000000000 */
[----:B------:R-:W-:-:S05]  /*06c0*/  IADD3.X R21, PT, PT, R30, UR11, RZ, P0, !PT ;  /* 0x0000000b1e157c10 */ /* 0x000fca00087fe4ff */
[----:B------:R0:W-:Y:S04]  /*06d0*/  STG.E.64 desc[UR6][R20.64+0x8], R36 ;  /* 0x0000082414007986 */ /* 0x0001e8000c101b06 */
[----:B------:R-:W2:Y:S04]  /*06e0*/  LDG.E.64 R22, desc[UR6][R14.64+0x8] ;  /* 0x000008060e167981 */ /* 0x000ea8000c1e1b00 */
[----:B------:R-:W2:Y:S04]  /*06f0*/  LDG.E.64 R24, desc[UR6][R14.64+0x18] ;  /* 0x000018060e187981 */ /* 0x000ea8000c1e1b00 */
[----:B------:R-:W3:Y:S04]  /*0700*/  LDG.E.64 R26, desc[UR6][R16.64+0x10] ;  /* 0x00001006101a7981 */ /* 0x000ee8000c1e1b00 */
[----:B------:R-:W4:Y:S01]  /*0710*/  LDG.E.64 R28, desc[UR6][R18.64+0x10] ;  /* 0x00001006121c7981 */ /* 0x000f22000c1e1b00 */
[----:B------:R-:W-:-:S04]  /*0720*/  VIADD R34, R35, 0x3 ;  /* 0x0000000323227836 */ /* 0x000fc80000000000 */
[----:B------:R-:W1:Y:S02]  /*0730*/  I2F.F64.U32 R30, R34 ;  /* 0x00000022001e7312 */ /* 0x000e640000201800 */
[----:B-1----:R-:W-:Y:S02]  /*0740*/  DMUL R30, R30, R8 ;  /* 0x000000081e1e7228 */ /* 0x002fe40000000000 */
[----:B--2---:R-:W-:-:S08]  /*0750*/  DADD R22, R22, R24 ;  /* 0x0000000016167229 */ /* 0x004fd00000000018 */
[----:B---3--:R-:W-:Y:S02]  /*0760*/  DADD R26, R22, R26 ;  /* 0x00000000161a7229 */ /* 0x008fe4000000001a */
[----:B------:R-:W-:-:S06]  /*0770*/  DADD R22, R30, -1 ;  /* 0xbff000001e167429 */ /* 0x000fcc0000000000 */
[----:B----4-:R-:W-:Y:S02]  /*0780*/  DADD R26, R26, R28 ;  /* 0x000000001a1a7229 */ /* 0x010fe4000000001c */
[----:B------:R-:W-:-:S08]  /*0790*/  DFMA R22, R30, R22, R12 ;  /* 0x000000161e16722b */ /* 0x000fd0000000000c */
[----:B------:R-:W-:-:S08]  /*07a0*/  DFMA R22, R22, -R10, R26 ;  /* 0x8000000a1616722b */ /* 0x000fd0000000001a */
[----:B------:R-:W-:-:S07]  /*07b0*/  DMUL R28, R22, 0.25 ;  /* 0x3fd00000161c7828 */ /* 0x000fce0000000000 */
[----:B------:R0:W-:Y:S04]  /*07c0*/  STG.E.64 desc[UR6][R20.64+0x10], R28 ;  /* 0x0000101c14007986 */ /* 0x0001e8000c101b06 */
[----:B------:R-:W2:Y:S04]  /*07d0*/  LDG.E.64 R22, desc[UR6][R14.64+0x10] ;  /* 0x000010060e167981 */ /* 0x000ea8000c1e1b00 */
[----:B------:R-:W2:Y:S04]  /*07e0*/  LDG.E.64 R24, desc[UR6][R14.64+0x20] ;  /* 0x000020060e187981 */ /* 0x000ea8000c1e1b00 */
[----:B------:R-:W3:Y:S04]  /*07f0*/  LDG.E.64 R16, desc[UR6][R16.64+0x18] ;  /* 0x0000180610107981 */ /* 0x000ee8000c1e1b00 */
[----:B------:R-:W4:Y:S01]  /*0800*/  LDG.E.64 R18, desc[UR6][R18.64+0x18] ;  /* 0x0000180612127981 */ /* 0x000f22000c1e1b00 */
[----:B------:R-:W-:Y:S01]  /*0810*/  VIADD R35, R35, 0x4 ;  /* 0x0000000423237836 */ /* 0x000fe20000000000 */
[----:B------:R-:W-:Y:S01]  /*0820*/  IADD3 R33, PT, PT, R33, 0x4, RZ ;  /* 0x0000000421217810 */ /* 0x000fe20007ffe0ff */
[----:B------:R-:W-:-:S02]  /*0830*/  VIADD R32, R32, 0x4 ;  /* 0x0000000420207836 */ /* 0x000fc40000000000 */
[----:B------:R-:W1:Y:S01]  /*0840*/  I2F.F64.U32 R26, R35 ;  /* 0x00000023001a7312 */ /* 0x000e620000201800 */
[----:B------:R-:W-:Y:S01]  /*0850*/  ISETP.NE.AND P0, PT, R35, R2, PT ;  /* 0x000000022300720c */ /* 0x000fe20003f05270 */
[----:B-1----:R-:W-:Y:S02]  /*0860*/  DMUL R26, R26, R8 ;  /* 0x000000081a1a7228 */ /* 0x002fe40000000000 */
[----:B--2---:R-:W-:-:S06]  /*0870*/  DADD R24, R22, R24 ;  /* 0x0000000016187229 */ /* 0x004fcc0000000018 */
[----:B------:R-:W-:Y:S02]  /*0880*/  DADD R22, R26, -1 ;  /* 0xbff000001a167429 */ /* 0x000fe40000000000 */
[----:B---3--:R-:W-:-:S06]  /*0890*/  DADD R24, R24, R16 ;  /* 0x0000000018187229 */ /* 0x008fcc0000000010 */
[----:B------:R-:W-:Y:S02]  /*08a0*/  DFMA R22, R26, R22, R12 ;  /* 0x000000161a16722b */ /* 0x000fe4000000000c */
[----:B----4-:R-:W-:-:S08]  /*08b0*/  DADD R24, R24, R18 ;  /* 0x0000000018187229 */ /* 0x010fd00000000012 */
[----:B------:R-:W-:-:S08]  /*08c0*/  DFMA R22, R22, -R10, R24 ;  /* 0x8000000a1616722b */ /* 0x000fd00000000018 */
[----:B------:R-:W-:-:S07]  /*08d0*/  DMUL R22, R22, 0.25 ;  /* 0x3fd0000016167828 */ /* 0x000fce0000000000 */
[----:B------:R0:W-:Y:S01]  /*08e0*/  STG.E.64 desc[UR6][R20.64+0x18], R22 ;  /* 0x0000181614007986 */ /* 0x0001e2000c101b06 */
[----:B------:R-:W-:Y:S05]  /*08f0*/  @P0 BRA `(.L_x_3) ;  /* 0xfffffff800800947 */ /* 0x000fea000383ffff */
[----:B------:R-:W-:-:S07]  /*0900*/  VIADD R35, R35, 0x1 ;  /* 0x0000000123237836 */ /* 0x000fce0000000000 */
.L_x_2:
[----:B------:R-:W-:-:S05]  /*0910*/  VIADD R14, R7, 0xfffffffe ;  /* 0xfffffffe070e7836 */ /* 0x000fca0000000000 */
[----:B------:R-:W-:-:S13]  /*0920*/  LOP3.LUT P0, RZ, R14, 0x3, RZ, 0xc0, !PT ;  /* 0x000000030eff7812 */ /* 0x000fda000780c0ff */
[----:B------:R-:W-:Y:S05]  /*0930*/  @!P0 BRA `(.L_x_4) ;  /* 0x00000004005c8947 */ /* 0x000fea0003800000 */
[C---:B------:R-:W-:Y:S02]  /*0940*/  LOP3.LUT R14, R7.reuse, 0x3, RZ, 0xc0, !PT ;  /* 0x00000003070e7812 */ /* 0x040fe400078ec0ff */
[----:B------:R-:W-:Y:S02]  /*0950*/  LOP3.LUT R15, R7, 0x1, RZ, 0xc0, !PT ;  /* 0x00000001070f7812 */ /* 0x000fe400078ec0ff */
[----:B------:R-:W-:Y:S01]  /*0960*/  ISETP.NE.AND P1, PT, R14, 0x3, PT ;  /* 0x000000030e00780c */ /* 0x000fe20003f25270 */
[----:B------:R-:W-:Y:S01]  /*0970*/  IMAD.IADD R14, R4, 0x1, R5 ;  /* 0x00000001040e7824 */ /* 0x000fe200078e0205 */
[----:B------:R-:W-:-:S03]  /*0980*/  ISETP.NE.U32.AND P0, PT, R15, 0x1, PT ;  /* 0x000000010f00780c */ /* 0x000fc60003f05070 */
[----:B------:R-:W-:-:S08]  /*0990*/  IMAD R14, R14, R7, RZ ;  /* 0x000000070e0e7224 */ /* 0x000fd000078e02ff */
[----:B------:R-:W-:Y:S05]  /*09a0*/  @!P1 BRA `(.L_x_5) ;  /* 0x0000000000e49947 */ /* 0x000fea0003800000 */
[----:B------:R-:W1:Y:S01]  /*09b0*/  LDC.64 R30, c[0x0][0x398] ;  /* 0x0000e600ff1e7b82 */ /* 0x000e620000000a00 */
[----:B0-----:R-:W-:Y:S01]  /*09c0*/  IADD3 R28, PT, PT, R14, R35, RZ ;  /* 0x000000230e1c7210 */ /* 0x001fe20007ffe0ff */
[----:B------:R-:W0:Y:S01]  /*09d0*/  I2F.F64.U32 R26, R35 ;  /* 0x00000023001a7312 */ /* 0x000e220000201800 */
[----:B------:R-:W2:Y:S03]  /*09e0*/  LDCU.64 UR4, c[0x0][0x398] ;  /* 0x00007300ff0477ac */ /* 0x000ea60008000a00 */
[C---:B------:R-:W-:Y:S02]  /*09f0*/  IMAD.IADD R15, R28.reuse, 0x1, -R7 ;  /* 0x000000011c0f7824 */ /* 0x040fe400078e0a07 */
[----:B-1----:R-:W-:-:S05]  /*0a00*/  IMAD.WIDE R22, R28, 0x8, R30 ;  /* 0x000000081c167825 */ /* 0x002fca00078e021e */
[----:B------:R-:W3:Y:S04]  /*0a10*/  LDG.E.64 R24, desc[UR6][R22.64+-0x8] ;  /* 0xfffff80616187981 */ /* 0x000ee8000c1e1b00 */
[----:B------:R-:W3:Y:S01]  /*0a20*/  LDG.E.64 R16, desc[UR6][R22.64+0x8] ;  /* 0x0000080616107981 */ /* 0x000ee2000c1e1b00 */
[----:B------:R-:W-:-:S05]  /*0a30*/  IMAD.WIDE R30, R15, 0x8, R30 ;  /* 0x000000080f1e7825 */ /* 0x000fca00078e021e */
[----:B------:R1:W4:Y:S01]  /*0a40*/  LDG.E.64 R20, desc[UR6][R30.64] ;  /* 0x000000061e147981 */ /* 0x000322000c1e1b00 */
[----:B------:R-:W-:-:S05]  /*0a50*/  IMAD.WIDE.U32 R32, R7, 0x8, R22 ;  /* 0x0000000807207825 */ /* 0x000fca00078e0016 */
[----:B------:R-:W5:Y:S01]  /*0a60*/  LDG.E.64 R18, desc[UR6][R32.64] ;  /* 0x0000000620127981 */ /* 0x000f62000c1e1b00 */
[----:B0-----:R-:W-:Y:S01]  /*0a70*/  DMUL R26, R26, R8 ;  /* 0x000000081a1a7228 */ /* 0x001fe20000000000 */
[----:B-1----:R-:W-:-:S05]  /*0a80*/  IADD3 R30, P1, PT, R14, R35, RZ ;  /* 0x000000230e1e7210 */ /* 0x002fca0007f3e0ff */
[----:B------:R-:W-:Y:S01]  /*0a90*/  IMAD.SHL.U32 R15, R30, 0x8, RZ ;  /* 0x000000081e0f7824 */ /* 0x000fe200078e00ff */
[----:B---3--:R-:W-:Y:S02]  /*0aa0*/  DADD R16, R24, R16 ;  /* 0x0000000018107229 */ /* 0x008fe40000000010 */
[----:B------:R-:W-:-:S06]  /*0ab0*/  DADD R24, R26, -1 ;  /* 0xbff000001a187429 */ /* 0x000fcc0000000000 */
[----:B----4-:R-:W-:Y:S02]  /*0ac0*/  DADD R20, R16, R20 ;  /* 0x0000000010147229 */ /* 0x010fe40000000014 */
[----:B------:R-:W0:Y:S01]  /*0ad0*/  LDC.64 R16, c[0x0][0x3a0] ;  /* 0x0000e800ff107b82 */ /* 0x000e220000000a00 */
[----:B------:R-:W-:-:S05]  /*0ae0*/  DFMA R24, R26, R24, R12 ;  /* 0x000000181a18722b */ /* 0x000fca000000000c */
[----:B-----5:R-:W-:Y:S01]  /*0af0*/  DADD R18, R20, R18 ;  /* 0x0000000014127229 */ /* 0x020fe20000000012 */
[----:B------:R-:W-:-:S04]  /*0b00*/  SHF.R.S32.HI R20, RZ, 0x1f, R14 ;  /* 0x0000001fff147819 */ /* 0x000fc8000001140e */
[----:B------:R-:W-:-:S03]  /*0b10*/  LEA.HI.X.SX32 R27, R35, R20, 0x1, P1 ;  /* 0x00000014231b7211 */ /* 0x000fc600008f0eff */
[----:B------:R-:W-:Y:S01]  /*0b20*/  DFMA R24, R24, -R10, R18 ;  /* 0x8000000a1818722b */ /* 0x000fe20000000012 */
[----:B--2---:R-:W-:Y:S02]  /*0b30*/  IADD3 R20, P1, PT, R15, UR4, RZ ;  /* 0x000000040f147c10 */ /* 0x004fe4000ff3e0ff */
[----:B------:R-:W-:-:S04]  /*0b40*/  SHF.L.U64.HI R26, R30, 0x3, R27 ;  /* 0x000000031e1a7819 */ /* 0x000fc8000001021b */
[----:B------:R-:W-:Y:S01]  /*0b50*/  IADD3.X R21, PT, PT, R26, UR5, RZ, P1, !PT ;  /* 0x000000051a157c10 */ /* 0x000fe20008ffe4ff */
[----:B------:R-:W-:Y:S01]  /*0b60*/  DMUL R24, R24, 0.25 ;  /* 0x3fd0000018187828 */ /* 0x000fe20000000000 */
[----:B0-----:R-:W-:Y:S01]  /*0b70*/  IMAD.WIDE R28, R28, 0x8, R16 ;  /* 0x000000081c1c7825 */ /* 0x001fe200078e0210 */
[----:B------:R-:W-:-:S04]  /*0b80*/  IADD3 R16, P2, PT, R30, -R7, RZ ;  /* 0x800000071e107210 */ /* 0x000fc80007f5e0ff */
[----:B------:R-:W-:Y:S01]  /*0b90*/  IADD3.X R17, PT, PT, R27, -0x1, RZ, P2, !PT ;  /* 0xffffffff1b117810 */ /* 0x000fe200017fe4ff */
[----:B------:R0:W-:Y:S01]  /*0ba0*/  STG.E.64 desc[UR6][R28.64], R24 ;  /* 0x000000181c007986 */ /* 0x0001e2000c101b06 */
[----:B------:R-:W-:Y:S02]  /*0bb0*/  LEA R18, P1, R16, UR4, 0x3 ;  /* 0x0000000410127c11 */ /* 0x000fe4000f8218ff */
[----:B------:R-:W-:Y:S01]  /*0bc0*/  IADD3 R30, P2, PT, R30, R7, RZ ;  /* 0x000000071e1e7210 */ /* 0x000fe20007f5e0ff */
[----:B------:R-:W2:Y:S01]  /*0bd0*/  LDG.E.64 R22, desc[UR6][R22.64] ;  /* 0x0000000616167981 */ /* 0x000ea2000c1e1b00 */
[----:B------:R-:W-:-:S03]  /*0be0*/  LEA.HI.X R19, R16, UR5, R17, 0x3, P1 ;  /* 0x0000000510137c11 */ /* 0x000fc600088f1c11 */
[----:B------:R-:W2:Y:S01]  /*0bf0*/  LDG.E.64 R20, desc[UR6][R20.64+0x10] ;  /* 0x0000100614147981 */ /* 0x000ea2000c1e1b00 */
[----:B------:R-:W-:Y:S01]  /*0c00*/  IMAD.X R27, RZ, RZ, R27, P2 ;  /* 0x000000ffff1b7224 */ /* 0x000fe200010e061b */
[C---:B------:R-:W-:Y:S02]  /*0c10*/  LEA R16, P1, R30.reuse, UR4, 0x3 ;  /* 0x000000041e107c11 */ /* 0x040fe4000f8218ff */
[----:B------:R-:W3:Y:S02]  /*0c20*/  LDG.E.64 R18, desc[UR6][R18.64+0x8] ;  /* 0x0000080612127981 */ /* 0x000ee4000c1e1b00 */
[----:B------:R-:W-:Y:S01]  /*0c30*/  LEA.HI.X R17, R30, UR5, R27, 0x3, P1 ;  /* 0x000000051e117c11 */ /* 0x000fe200088f1c1b */
[----:B------:R-:W1:Y:S05]  /*0c40*/  LDCU.64 UR4, c[0x0][0x3a0] ;  /* 0x00007400ff0477ac */ /* 0x000e6a0008000a00 */
[----:B------:R-:W4:Y:S01]  /*0c50*/  LDG.E.64 R16, desc[UR6][R16.64+0x8] ;  /* 0x0000080610107981 */ /* 0x000f22000c1e1b00 */
[C---:B------:R-:W-:Y:S01]  /*0c60*/  VIADD R27, R35.reuse, 0x1 ;  /* 0x00000001231b7836 */ /* 0x040fe20000000000 */
[----:B------:R-:W-:-:S03]  /*0c70*/  IADD3 R35, PT, PT, R35, 0x2, RZ ;  /* 0x0000000223237810 */ /* 0x000fc60007ffe0ff */
[----:B0-----:R-:W0:Y:S02]  /*0c80*/  I2F.F64.U32 R24, R27 ;  /* 0x0000001b00187312 */ /* 0x001e240000201800 */
[----:B0-----:R-:W-:Y:S02]  /*0c90*/  DMUL R24, R24, R8 ;  /* 0x0000000818187228 */ /* 0x001fe40000000000 */
[----:B--2---:R-:W-:-:S06]  /*0ca0*/  DADD R20, R22, R20 ;  /* 0x0000000016147229 */ /* 0x004fcc0000000014 */
[----:B------:R-:W-:Y:S02]  /*0cb0*/  DADD R22, R24, -1 ;  /* 0xbff0000018167429 */ /* 0x000fe40000000000 */
[----:B---3--:R-:W-:-:S06]  /*0cc0*/  DADD R20, R20, R18 ;  /* 0x0000000014147229 */ /* 0x008fcc0000000012 */
[----:B------:R-:W-:Y:S02]  /*0cd0*/  DFMA R22, R24, R22, R12 ;  /* 0x000000161816722b */ /* 0x000fe4000000000c */
[----:B----4-:R-:W-:Y:S01]  /*0ce0*/  DADD R20, R20, R16 ;  /* 0x0000000014147229 */ /* 0x010fe20000000010 */
[----:B-1----:R-:W-:-:S04]  /*0cf0*/  IADD3 R16, P1, PT, R15, UR4, RZ ;  /* 0x000000040f107c10 */ /* 0x002fc8000ff3e0ff */
[----:B------:R-:W-:-:S03]  /*0d00*/  IADD3.X R17, PT, PT, R26, UR5, RZ, P1, !PT ;  /* 0x000000051a117c10 */ /* 0x000fc60008ffe4ff */
[----:B------:R-:W-:-:S08]  /*0d10*/  DFMA R20, R22, -R10, R20 ;  /* 0x8000000a1614722b */ /* 0x000fd00000000014 */
[----:B------:R-:W-:-:S07]  /*0d20*/  DMUL R20, R20, 0.25 ;  /* 0x3fd0000014147828 */ /* 0x000fce0000000000 */
[----:B------:R1:W-:Y:S04]  /*0d30*/  STG.E.64 desc[UR6][R16.64+0x8], R20 ;  /* 0x0000081410007986 */ /* 0x0003e8000c101b06 */
.L_x_5:
[----:B------:R-:W-:Y:S05]  /*0d40*/  @P0 BRA `(.L_x_4) ;  /* 0x0000000000580947 */ /* 0x000fea0003800000 */
[----:B01----:R-:W0:Y:S01]  /*0d50*/  LDC.64 R20, c[0x0][0x398] ;  /* 0x0000e600ff147b82 */ /* 0x003e220000000a00 */
[----:B------:R-:W-:-:S04]  /*0d60*/  IMAD.IADD R22, R14, 0x1, R35 ;  /* 0x000000010e167824 */ /* 0x000fc800078e0223 */
[C---:B------:R-:W-:Y:S02]  /*0d70*/  IMAD.IADD R15, R22.reuse, 0x1, -R7 ;  /* 0x00000001160f7824 */ /* 0x040fe400078e0a07 */
[----:B0-----:R-:W-:-:S05]  /*0d80*/  IMAD.WIDE R24, R22, 0x8, R20 ;  /* 0x0000000816187825 */ /* 0x001fca00078e0214 */
[----:B------:R-:W2:Y:S01]  /*0d90*/  LDG.E.64 R16, desc[UR6][R24.64+-0x8] ;  /* 0xfffff80618107981 */ /* 0x000ea2000c1e1b00 */
[----:B------:R-:W-:-:S03]  /*0da0*/  IMAD.WIDE R14, R15, 0x8, R20 ;  /* 0x000000080f0e7825 */ /* 0x000fc600078e0214 */
[----:B------:R-:W2:Y:S01]  /*0db0*/  LDG.E.64 R18, desc[UR6][R24.64+0x8] ;  /* 0x0000080618127981 */ /* 0x000ea2000c1e1b00 */
[----:B------:R-:W-:-:S03]  /*0dc0*/  IMAD.WIDE.U32 R20, R7, 0x8, R24 ;  /* 0x0000000807147825 */ /* 0x000fc600078e0018 */
[----:B------:R-:W3:Y:S04]  /*0dd0*/  LDG.E.64 R14, desc[UR6][R14.64] ;  /* 0x000000060e0e7981 */ /* 0x000ee8000c1e1b00 */
[----:B------:R-:W4:Y:S01]  /*0de0*/  LDG.E.64 R20, desc[UR6][R20.64] ;  /* 0x0000000614147981 */ /* 0x000f22000c1e1b00 */
[----:B------:R-:W0:Y:S02]  /*0df0*/  I2F.F64.U32 R26, R35 ;  /* 0x00000023001a7312 */ /* 0x000e240000201800 */
[----:B0-----:R-:W-:-:S08]  /*0e00*/  DMUL R26, R26, R8 ;  /* 0x000000081a1a7228 */ /* 0x001fd00000000000 */
[----:B------:R-:W-:-:S08]  /*0e10*/  DADD R8, R26, -1 ;  /* 0xbff000001a087429 */ /* 0x000fd00000000000 */
[----:B------:R-:W-:Y:S02]  /*0e20*/  DFMA R8, R26, R8, R12 ;  /* 0x000000081a08722b */ /* 0x000fe4000000000c */
[----:B--2---:R-:W-:Y:S01]  /*0e30*/  DADD R16, R16, R18 ;  /* 0x0000000010107229 */ /* 0x004fe20000000012 */
[----:B------:R-:W0:Y:S07]  /*0e40*/  LDC.64 R18, c[0x0][0x3a0] ;  /* 0x0000e800ff127b82 */ /* 0x000e2e0000000a00 */
[----:B---3--:R-:W-:-:S08]  /*0e50*/  DADD R16, R16, R14 ;  /* 0x0000000010107229 */ /* 0x008fd0000000000e */
[----:B----4-:R-:W-:-:S08]  /*0e60*/  DADD R16, R16, R20 ;  /* 0x0000000010107229 */ /* 0x010fd00000000014 */
[----:B------:R-:W-:Y:S01]  /*0e70*/  DFMA R8, R8, -R10, R16 ;  /* 0x8000000a0808722b */ /* 0x000fe20000000010 */
[----:B0-----:R-:W-:-:S07]  /*0e80*/  IMAD.WIDE R22, R22, 0x8, R18 ;  /* 0x0000000816167825 */ /* 0x001fce00078e0212 */
[----:B------:R-:W-:-:S07]  /*0e90*/  DMUL R8, R8, 0.25 ;  /* 0x3fd0000008087828 */ /* 0x000fce0000000000 */
[----:B------:R2:W-:Y:S04]  /*0ea0*/  STG.E.64 desc[UR6][R22.64], R8 ;  /* 0x0000000816007986 */ /* 0x0005e8000c101b06 */
.L_x_4:
[----:B------:R-:W-:-:S05]  /*0eb0*/  VIADD R5, R5, 0x1 ;  /* 0x0000000105057836 */ /* 0x000fca0000000000 */
[----:B------:R-:W-:-:S13]  /*0ec0*/  ISETP.NE.AND P0, PT, R5, R6, PT ;  /* 0x000000060500720c */ /* 0x000fda0003f05270 */
[----:B------:R-:W-:Y:S05]  /*0ed0*/  @P0 BRA `(.L_x_6) ;  /* 0xfffffff000cc0947 */ /* 0x000fea000383ffff */
.L_x_1:
[----:B------:R-:W-:Y:S05]  /*0ee0*/  BSYNC.RECONVERGENT B0 ;  /* 0x0000000000007941 */ /* 0x000fea0003800200 */
.L_x_0:
[----:B------:R-:W3:Y:S01]  /*0ef0*/  LDCU UR4, c[0x0][0x360] ;  /* 0x00006c00ff0477ac */ /* 0x000ee20008000800 */
[----:B------:R-:W3:Y:S01]  /*0f00*/  LDC R5, c[0x0][0x370] ;  /* 0x0000dc00ff057b82 */ /* 0x000ee20000000800 */
[----:B------:R-:W4:Y:S01]  /*0f10*/  LDCU UR5, c[0x0][0x38c] ;  /* 0x00007180ff0577ac */ /* 0x000f220008000800 */
[----:B---3--:R-:W-:-:S05]  /*0f20*/  IMAD R0, R5, UR4, R0 ;  /* 0x0000000405007c24 */ /* 0x008fca000f8e0200 */
[----:B----4-:R-:W-:-:S13]  /*0f30*/  ISETP.GE.AND P0, PT, R0, UR5, PT ;  /* 0x0000000500007c0c */ /* 0x010fda000bf06270 */
[----:B------:R-:W-:Y:S05]  /*0f40*/  @!P0 BRA `(.L_x_7) ;  /* 0xfffffff000808947 */ /* 0x000fea000383ffff */
[----:B------:R-:W-:Y:S05]  /*0f50*/  EXIT ;  /* 0x000000000000794d */ /* 0x000fea0003800000 */
.L_x_8:
[----:B------:R-:W-:-:S00]  /*0f60*/  BRA `(.L_x_8) ;  /* 0xfffffffc00fc7947 */ /* 0x000fc0000383ffff */
[----:B------:R-:W-:-:S00]  /*0f70*/  NOP ;  /* 0x0000000000007918 */ /* 0x000fc00000000000 */
        /* <DEDUP_REMOVED lines=8> */
.L_x_9:


//--------------------- .nv.shared.reserved.0     --------------------------
	.section	.nv.shared.reserved.0,"aw",@nobits
	.weak		__nv_reservedSMEM_offset_0_alias
	.size		__nv_reservedSMEM_offset_0_alias, 0, 64
	.other		__nv_reservedSMEM_offset_0_alias,@"STO_CUDA_RESERVED_SHARED STV_DEFAULT"
__nv_reservedSMEM_offset_0_alias:
	.zero		0
	.zero		64


//--------------------- .nv.constant0._Z14compute_kerneliiiidPdS_ --------------------------
	.section	.nv.constant0._Z14compute_kerneliiiidPdS_,"a",@progbits
	.sectionflags	@""
	.align	4
.nv.constant0._Z14compute_kerneliiiidPdS_:
	.zero		936


//--------------------- SYMBOLS --------------------------

	.type		.nv.reservedSmem.offset0,@object
	.size		.nv.reservedSmem.offset0,0x4
